//
// Generated by NVIDIA NVVM Compiler
//
// Compiler Build ID: CL-36424714
// Cuda compilation tools, release 13.0, V13.0.88
// Based on NVVM 20.0.0
//

.version 9.0
.target sm_100
.address_size 64

	// .globl	_Z7sumVectPfS_S_i

.visible .entry _Z7sumVectPfS_S_i(
	.param .u64 .ptr .align 1 _Z7sumVectPfS_S_i_param_0,
	.param .u64 .ptr .align 1 _Z7sumVectPfS_S_i_param_1,
	.param .u64 .ptr .align 1 _Z7sumVectPfS_S_i_param_2,
	.param .u32 _Z7sumVectPfS_S_i_param_3
)
{
	.reg .pred 	%p<7>;
	.reg .b32 	%r<31>;
	.reg .b32 	%f<16>;
	.reg .b64 	%rd<25>;

	ld.param.u64 	%rd4, [_Z7sumVectPfS_S_i_param_0];
	ld.param.u64 	%rd5, [_Z7sumVectPfS_S_i_param_1];
	ld.param.u64 	%rd6, [_Z7sumVectPfS_S_i_param_2];
	ld.param.u32 	%r12, [_Z7sumVectPfS_S_i_param_3];
	cvta.to.global.u64 	%rd1, %rd6;
	cvta.to.global.u64 	%rd2, %rd5;
	cvta.to.global.u64 	%rd3, %rd4;
	mov.u32 	%r13, %ctaid.x;
	mov.u32 	%r14, %ntid.x;
	mov.u32 	%r15, %tid.x;
	mad.lo.s32 	%r29, %r13, %r14, %r15;
	mov.u32 	%r16, %nctaid.x;
	mul.lo.s32 	%r2, %r14, %r16;
	setp.ge.s32 	%p1, %r29, %r12;
	@%p1 bra 	$L__BB0_7;
	add.s32 	%r17, %r29, %r2;
	max.s32 	%r18, %r12, %r17;
	setp.lt.s32 	%p2, %r17, %r12;
	selp.u32 	%r19, 1, 0, %p2;
	add.s32 	%r20, %r17, %r19;
	sub.s32 	%r21, %r18, %r20;
	div.u32 	%r22, %r21, %r2;
	add.s32 	%r3, %r22, %r19;
	and.b32  	%r23, %r3, 3;
	setp.eq.s32 	%p3, %r23, 3;
	@%p3 bra 	$L__BB0_4;
	add.s32 	%r24, %r3, 1;
	and.b32  	%r25, %r24, 3;
	neg.s32 	%r27, %r25;
$L__BB0_3:
	.pragma "nounroll";
	mul.wide.s32 	%rd7, %r29, 4;
	add.s64 	%rd8, %rd1, %rd7;
	add.s64 	%rd9, %rd2, %rd7;
	add.s64 	%rd10, %rd3, %rd7;
	ld.global.f32 	%f1, [%rd10];
	ld.global.f32 	%f2, [%rd9];
	add.f32 	%f3, %f1, %f2;
	st.global.f32 	[%rd8], %f3;
	add.s32 	%r29, %r29, %r2;
	add.s32 	%r27, %r27, 1;
	setp.ne.s32 	%p4, %r27, 0;
	@%p4 bra 	$L__BB0_3;
$L__BB0_4:
	setp.lt.u32 	%p5, %r3, 3;
	@%p5 bra 	$L__BB0_7;
	mul.wide.s32 	%rd15, %r2, 4;
	shl.b32 	%r26, %r2, 2;
$L__BB0_6:
	mul.wide.s32 	%rd11, %r29, 4;
	add.s64 	%rd12, %rd3, %rd11;
	ld.global.f32 	%f4, [%rd12];
	add.s64 	%rd13, %rd2, %rd11;
	ld.global.f32 	%f5, [%rd13];
	add.f32 	%f6, %f4, %f5;
	add.s64 	%rd14, %rd1, %rd11;
	st.global.f32 	[%rd14], %f6;
	add.s64 	%rd16, %rd12, %rd15;
	ld.global.f32 	%f7, [%rd16];
	add.s64 	%rd17, %rd13, %rd15;
	ld.global.f32 	%f8, [%rd17];
	add.f32 	%f9, %f7, %f8;
	add.s64 	%rd18, %rd14, %rd15;
	st.global.f32 	[%rd18], %f9;
	add.s64 	%rd19, %rd16, %rd15;
	ld.global.f32 	%f10, [%rd19];
	add.s64 	%rd20, %rd17, %rd15;
	ld.global.f32 	%f11, [%rd20];
	add.f32 	%f12, %f10, %f11;
	add.s64 	%rd21, %rd18, %rd15;
	st.global.f32 	[%rd21], %f12;
	add.s64 	%rd22, %rd19, %rd15;
	ld.global.f32 	%f13, [%rd22];
	add.s64 	%rd23, %rd20, %rd15;
	ld.global.f32 	%f14, [%rd23];
	add.f32 	%f15, %f13, %f14;
	add.s64 	%rd24, %rd21, %rd15;
	st.global.f32 	[%rd24], %f15;
	add.s32 	%r29, %r26, %r29;
	setp.lt.s32 	%p6, %r29, %r12;
	@%p6 bra 	$L__BB0_6;
$L__BB0_7:
	ret;

}


// ===== COMPILED SASS (sm_100) =====

	.target	sm_100

	.elftype	@"ET_EXEC"


//--------------------- .note.nv.tkinfo           --------------------------
	.section	.note.nv.tkinfo,"",@"SHT_NOTE"
	.sectionflags	@"SHF_NOTE_NV_TKINFO"
	.tkinfo
        /*0018*/ 	.word	0x00000002
        /*0030*/ 	.string	""
        /*0030*/ 	.string	"ptxas"
        /*0030*/ 	.string	"Cuda compilation tools, release 13.0, V13.0.88"
        /*0030*/ 	.string	"Build cuda_13.0.r13.0/compiler.36424714_0"
        /*0030*/ 	.string	"-arch sm_100 -m 64 "



//--------------------- .note.nv.cuinfo           --------------------------
	.section	.note.nv.cuinfo,"",@"SHT_NOTE"
	.sectionflags	@"SHF_NOTE_NV_CUINFO"
        /*0018*/ 	.short	0x0002
        /*001a*/ 	.short	0x0064
        /*001c*/ 	.short	0x0082
	.zero		2


//--------------------- .nv.info                  --------------------------
	.section	.nv.info,"",@"SHT_CUDA_INFO"
	.align	4


	//----- nvinfo : EIATTR_REGCOUNT
	.align		4
        /*0000*/ 	.byte	0x04, 0x2f
        /*0002*/ 	.short	(.L_1 - .L_0)
	.align		4
.L_0:
        /*0004*/ 	.word	index@(_Z7sumVectPfS_S_i)
        /*0008*/ 	.word	0x0000001a


	//----- nvinfo : EIATTR_FRAME_SIZE
	.align		4
.L_1:
        /*000c*/ 	.byte	0x04, 0x11
        /*000e*/ 	.short	(.L_3 - .L_2)
	.align		4
.L_2:
        /*0010*/ 	.word	index@(_Z7sumVectPfS_S_i)
        /*0014*/ 	.word	0x00000000


	//----- nvinfo : EIATTR_MIN_STACK_SIZE
	.align		4
.L_3:
        /*0018*/ 	.byte	0x04, 0x12
        /*001a*/ 	.short	(.L_5 - .L_4)
	.align		4
.L_4:
        /*001c*/ 	.word	index@(_Z7sumVectPfS_S_i)
        /*0020*/ 	.word	0x00000000
.L_5:


//--------------------- .nv.compat                --------------------------
	.section	.nv.compat,"",@"SHT_CUDA_COMPAT_INFO"
	.align	4
        /*0000*/ 	.byte	0x02, 0x09, 0x00, 0x00, 0x02, 0x02, 0x01, 0x00, 0x02, 0x05, 0x05, 0x00, 0x03, 0x07, 0x01, 0x01
        /*0010*/ 	.byte	0x02, 0x03, 0x00, 0x00, 0x02, 0x06, 0x01, 0x00, 0x04, 0x0b, 0x08, 0x00, 0x09, 0x00, 0x00, 0x00
        /*0020*/ 	.byte	0x00, 0x00, 0x00, 0x00


//--------------------- .nv.info._Z7sumVectPfS_S_i --------------------------
	.section	.nv.info._Z7sumVectPfS_S_i,"",@"SHT_CUDA_INFO"
	.sectionflags	@""
	.align	4


	//----- nvinfo : EIATTR_CUDA_API_VERSION
	.align		4
        /*0000*/ 	.byte	0x04, 0x37
        /*0002*/ 	.short	(.L_7 - .L_6)
.L_6:
        /*0004*/ 	.word	0x00000082


	//----- nvinfo : EIATTR_KPARAM_INFO
	.align		4
.L_7:
        /*0008*/ 	.byte	0x04, 0x17
        /*000a*/ 	.short	(.L_9 - .L_8)
.L_8:
        /*000c*/ 	.word	0x00000000
        /*0010*/ 	.short	0x0003
        /*0012*/ 	.short	0x0018
        /*0014*/ 	.byte	0x00, 0xf0, 0x11, 0x00


	//----- nvinfo : EIATTR_KPARAM_INFO
	.align		4
.L_9:
        /*0018*/ 	.byte	0x04, 0x17
        /*001a*/ 	.short	(.L_11 - .L_10)
.L_10:
        /*001c*/ 	.word	0x00000000
        /*0020*/ 	.short	0x0002
        /*0022*/ 	.short	0x0010
        /*0024*/ 	.byte	0x00, 0xf5, 0x21, 0x00


	//----- nvinfo : EIATTR_KPARAM_INFO
	.align		4
.L_11:
        /*0028*/ 	.byte	0x04, 0x17
        /*002a*/ 	.short	(.L_13 - .L_12)
.L_12:
        /*002c*/ 	.word	0x00000000
        /*0030*/ 	.short	0x0001
        /*0032*/ 	.short	0x0008
        /*0034*/ 	.byte	0x00, 0xf5, 0x21, 0x00


	//----- nvinfo : EIATTR_KPARAM_INFO
	.align		4
.L_13:
        /*0038*/ 	.byte	0x04, 0x17
        /*003a*/ 	.short	(.L_15 - .L_14)
.L_14:
        /*003c*/ 	.word	0x00000000
        /*0040*/ 	.short	0x0000
        /*0042*/ 	.short	0x0000
        /*0044*/ 	.byte	0x00, 0xf5, 0x21, 0x00


	//----- nvinfo : EIATTR_SPARSE_MMA_MASK
	.align		4
.L_15:
        /*0048*/ 	.byte	0x03, 0x50
        /*004a*/ 	.short	0x0000


	//----- nvinfo : EIATTR_MAXREG_COUNT
	.align		4
        /*004c*/ 	.byte	0x03, 0x1b
        /*004e*/ 	.short	0x00ff


	//----- nvinfo : EIATTR_MERCURY_ISA_VERSION
	.align		4
        /*0050*/ 	.byte	0x03, 0x5f
        /*0052*/ 	.short	0x0101


	//----- nvinfo : EIATTR_VRC_CTA_INIT_COUNT
	.align		4
        /*0054*/ 	.byte	0x02, 0x4a
	.zero		1
	.zero		1


	//----- nvinfo : EIATTR_EXIT_INSTR_OFFSETS
	.align		4
        /*0058*/ 	.byte	0x04, 0x1c
        /*005a*/ 	.short	(.L_17 - .L_16)


	//   ....[0]....
.L_16:
        /*005c*/ 	.word	0x00000090


	//   ....[1]....
        /*0060*/ 	.word	0x000003a0


	//   ....[2]....
        /*0064*/ 	.word	0x000005d0


	//----- nvinfo : EIATTR_CRS_STACK_SIZE
	.align		4
.L_17:
        /*0068*/ 	.byte	0x04, 0x1e
        /*006a*/ 	.short	(.L_19 - .L_18)
.L_18:
        /*006c*/ 	.word	0x00000000


	//----- nvinfo : EIATTR_CBANK_PARAM_SIZE
	.align		4
.L_19:
        /*0070*/ 	.byte	0x03, 0x19
        /*0072*/ 	.short	0x001c


	//----- nvinfo : EIATTR_PARAM_CBANK
	.align		4
        /*0074*/ 	.byte	0x04, 0x0a
        /*0076*/ 	.short	(.L_21 - .L_20)
	.align		4
.L_20:
        /*0078*/ 	.word	index@(.nv.constant0._Z7sumVectPfS_S_i)
        /*007c*/ 	.short	0x0380
        /*007e*/ 	.short	0x001c


	//----- nvinfo : EIATTR_SW_WAR
	.align		4
.L_21:
        /*0080*/ 	.byte	0x04, 0x36
        /*0082*/ 	.short	(.L_23 - .L_22)
.L_22:
        /*0084*/ 	.word	0x00000008
.L_23:


//--------------------- .nv.callgraph             --------------------------
	.section	.nv.callgraph,"",@"SHT_CUDA_CALLGRAPH"
	.align	4
	.sectionentsize	8
	.align		4
        /*0000*/ 	.word	0x00000000
	.align		4
        /*0004*/ 	.word	0xffffffff
	.align		4
        /*0008*/ 	.word	0x00000000
	.align		4
        /*000c*/ 	.word	0xfffffffe
	.align		4
        /*0010*/ 	.word	0x00000000
	.align		4
        /*0014*/ 	.word	0xfffffffd
	.align		4
        /*0018*/ 	.word	0x00000000
	.align		4
        /*001c*/ 	.word	0xfffffffc


//--------------------- .text._Z7sumVectPfS_S_i   --------------------------
	.section	.text._Z7sumVectPfS_S_i,"ax",@progbits
	.align	128
        .global         _Z7sumVectPfS_S_i
        .type           _Z7sumVectPfS_S_i,@function
        .size           _Z7sumVectPfS_S_i,(.L_x_5 - _Z7sumVectPfS_S_i)
        .other          _Z7sumVectPfS_S_i,@"STO_CUDA_ENTRY STV_DEFAULT"
_Z7sumVectPfS_S_i:
.text._Z7sumVectPfS_S_i:
[----:B------:R-:W-:Y:S01]  /*0000*/  LDC R1, c[0x0][0x37c] ;  /* 0x0000df00ff017b82 */ /* 0x000fe20000000800 */
[----:B------:R-:W0:Y:S07]  /*0010*/  S2R R3, SR_TID.X ;  /* 0x0000000000037919 */ /* 0x000e2e0000002100 */
[----:B------:R-:W0:Y:S01]  /*0020*/  S2UR UR4, SR_CTAID.X ;  /* 0x00000000000479c3 */ /* 0x000e220000002500 */
[----:B------:R-:W1:Y:S07]  /*0030*/  LDCU UR6, c[0x0][0x398] ;  /* 0x00007300ff0677ac */ /* 0x000e6e0008000800 */
[----:B------:R-:W0:Y:S01]  /*0040*/  LDC R0, c[0x0][0x360] ;  /* 0x0000d800ff007b82 */ /* 0x000e220000000800 */
[----:B------:R-:W2:Y:S01]  /*0050*/  LDCU UR5, c[0x0][0x370] ;  /* 0x00006e00ff0577ac */ /* 0x000ea20008000800 */
[----:B0-----:R-:W-:-:S02]  /*0060*/  IMAD R3, R0, UR4, R3 ;  /* 0x0000000400037c24 */ /* 0x001fc4000f8e0203 */
[----:B--2---:R-:W-:-:S03]  /*0070*/  IMAD R0, R0, UR5, RZ ;  /* 0x0000000500007c24 */ /* 0x004fc6000f8e02ff */
[----:B-1----:R-:W-:-:S13]  /*0080*/  ISETP.GE.AND P0, PT, R3, UR6, PT ;  /* 0x0000000603007c0c */ /* 0x002fda000bf06270 */
[----:B------:R-:W-:Y:S05]  /*0090*/  @P0 EXIT ;  /* 0x000000000000094d */ /* 0x000fea0003800000 */
[----:B------:R-:W0:Y:S01]  /*00a0*/  I2F.U32.RP R8, R0 ;  /* 0x0000000000087306 */ /* 0x000e220000209000 */
[----:B------:R-:W-:Y:S01]  /*00b0*/  IADD3 R2, PT, PT, R0, R3, RZ ;  /* 0x0000000300027210 */ /* 0x000fe20007ffe0ff */
[----:B------:R-:W1:Y:S01]  /*00c0*/  LDCU.64 UR4, c[0x0][0x358] ;  /* 0x00006b00ff0477ac */ /* 0x000e620008000a00 */
[----:B------:R-:W-:Y:S01]  /*00d0*/  IADD3 R9, PT, PT, RZ, -R0, RZ ;  /* 0x80000000ff097210 */ /* 0x000fe20007ffe0ff */
[----:B------:R-:W-:Y:S01]  /*00e0*/  BSSY.RECONVERGENT B0, `(.L_x_0) ;  /* 0x000002b000007945 */ /* 0x000fe20003800200 */
[C---:B------:R-:W-:Y:S02]  /*00f0*/  ISETP.GE.AND P0, PT, R2.reuse, UR6, PT ;  /* 0x0000000602007c0c */ /* 0x040fe4000bf06270 */
[----:B------:R-:W-:Y:S02]  /*0100*/  VIMNMX R7, PT, PT, R2, UR6, !PT ;  /* 0x0000000602077c48 */ /* 0x000fe4000ffe0100 */
[----:B------:R-:W-:Y:S02]  /*0110*/  SEL R6, RZ, 0x1, P0 ;  /* 0x00000001ff067807 */ /* 0x000fe40000000000 */
[----:B------:R-:W-:-:S02]  /*0120*/  ISETP.NE.U32.AND P2, PT, R0, RZ, PT ;  /* 0x000000ff0000720c */ /* 0x000fc40003f45070 */
[----:B------:R-:W-:Y:S01]  /*0130*/  IADD3 R7, PT, PT, R7, -R2, -R6 ;  /* 0x8000000207077210 */ /* 0x000fe20007ffe806 */
[----:B0-----:R-:W0:Y:S02]  /*0140*/  MUFU.RCP R8, R8 ;  /* 0x0000000800087308 */ /* 0x001e240000001000 */
[----:B0-----:R-:W-:-:S06]  /*0150*/  IADD3 R4, PT, PT, R8, 0xffffffe, RZ ;  /* 0x0ffffffe08047810 */ /* 0x001fcc0007ffe0ff */
[----:B------:R0:W2:Y:S02]  /*0160*/  F2I.FTZ.U32.TRUNC.NTZ R5, R4 ;  /* 0x0000000400057305 */ /* 0x0000a4000021f000 */
[----:B0-----:R-:W-:Y:S02]  /*0170*/  HFMA2 R4, -RZ, RZ, 0, 0 ;  /* 0x00000000ff047431 */ /* 0x001fe400000001ff */
[----:B--2---:R-:W-:-:S04]  /*0180*/  IMAD R9, R9, R5, RZ ;  /* 0x0000000509097224 */ /* 0x004fc800078e02ff */
[----:B------:R-:W-:-:S06]  /*0190*/  IMAD.HI.U32 R8, R5, R9, R4 ;  /* 0x0000000905087227 */ /* 0x000fcc00078e0004 */
[----:B------:R-:W-:-:S05]  /*01a0*/  IMAD.HI.U32 R5, R8, R7, RZ ;  /* 0x0000000708057227 */ /* 0x000fca00078e00ff */
[----:B------:R-:W-:-:S05]  /*01b0*/  IADD3 R2, PT, PT, -R5, RZ, RZ ;  /* 0x000000ff05027210 */ /* 0x000fca0007ffe1ff */
[----:B------:R-:W-:-:S05]  /*01c0*/  IMAD R7, R0, R2, R7 ;  /* 0x0000000200077224 */ /* 0x000fca00078e0207 */
[----:B------:R-:W-:-:S13]  /*01d0*/  ISETP.GE.U32.AND P0, PT, R7, R0, PT ;  /* 0x000000000700720c */ /* 0x000fda0003f06070 */
[----:B------:R-:W-:Y:S02]  /*01e0*/  @P0 IADD3 R7, PT, PT, -R0, R7, RZ ;  /* 0x0000000700070210 */ /* 0x000fe40007ffe1ff */
[----:B------:R-:W-:Y:S02]  /*01f0*/  @P0 IADD3 R5, PT, PT, R5, 0x1, RZ ;  /* 0x0000000105050810 */ /* 0x000fe40007ffe0ff */
[----:B------:R-:W-:-:S13]  /*0200*/  ISETP.GE.U32.AND P1, PT, R7, R0, PT ;  /* 0x000000000700720c */ /* 0x000fda0003f26070 */
[----:B------:R-:W-:Y:S02]  /*0210*/  @P1 IADD3 R5, PT, PT, R5, 0x1, RZ ;  /* 0x0000000105051810 */ /* 0x000fe40007ffe0ff */
[----:B------:R-:W-:-:S04]  /*0220*/  @!P2 LOP3.LUT R5, RZ, R0, RZ, 0x33, !PT ;  /* 0x00000000ff05a212 */ /* 0x000fc800078e33ff */
[----:B------:R-:W-:-:S04]  /*0230*/  IADD3 R2, PT, PT, R6, R5, RZ ;  /* 0x0000000506027210 */ /* 0x000fc80007ffe0ff */
[C---:B------:R-:W-:Y:S02]  /*0240*/  LOP3.LUT R4, R2.reuse, 0x3, RZ, 0xc0, !PT ;  /* 0x0000000302047812 */ /* 0x040fe400078ec0ff */
[----:B------:R-:W-:Y:S02]  /*0250*/  ISETP.GE.U32.AND P1, PT, R2, 0x3, PT ;  /* 0x000000030200780c */ /* 0x000fe40003f26070 */
[----:B------:R-:W-:-:S13]  /*0260*/  ISETP.NE.AND P0, PT, R4, 0x3, PT ;  /* 0x000000030400780c */ /* 0x000fda0003f05270 */
[----:B-1----:R-:W-:Y:S05]  /*0270*/  @!P0 BRA `(.L_x_1) ;  /* 0x0000000000448947 */ /* 0x002fea0003800000 */
[----:B------:R-:W0:Y:S01]  /*0280*/  LDC.64 R4, c[0x0][0x390] ;  /* 0x0000e400ff047b82 */ /* 0x000e220000000a00 */
[----:B------:R-:W-:-:S04]  /*0290*/  IADD3 R2, PT, PT, R2, 0x1, RZ ;  /* 0x0000000102027810 */ /* 0x000fc80007ffe0ff */
[----:B------:R-:W-:-:S03]  /*02a0*/  LOP3.LUT R2, R2, 0x3, RZ, 0xc0, !PT ;  /* 0x0000000302027812 */ /* 0x000fc600078ec0ff */
[----:B------:R-:W1:Y:S01]  /*02b0*/  LDC.64 R6, c[0x0][0x380] ;  /* 0x0000e000ff067b82 */ /* 0x000e620000000a00 */
[----:B------:R-:W-:-:S07]  /*02c0*/  IADD3 R2, PT, PT, -R2, RZ, RZ ;  /* 0x000000ff02027210 */ /* 0x000fce0007ffe1ff */
[----:B------:R-:W2:Y:S02]  /*02d0*/  LDC.64 R8, c[0x0][0x388] ;  /* 0x0000e200ff087b82 */ /* 0x000ea40000000a00 */
.L_x_2:
[----:B--2---:R-:W-:-:S04]  /*02e0*/  IMAD.WIDE R12, R3, 0x4, R8 ;  /* 0x00000004030c7825 */ /* 0x004fc800078e0208 */
[C---:B-1----:R-:W-:Y:S02]  /*02f0*/  IMAD.WIDE R14, R3.reuse, 0x4, R6 ;  /* 0x00000004030e7825 */ /* 0x042fe400078e0206 */
[----:B------:R-:W2:Y:S04]  /*0300*/  LDG.E R13, desc[UR4][R12.64] ;  /* 0x000000040c0d7981 */ /* 0x000ea8000c1e1900 */
[----:B------:R-:W2:Y:S01]  /*0310*/  LDG.E R14, desc[UR4][R14.64] ;  /* 0x000000040e0e7981 */ /* 0x000ea2000c1e1900 */
[----:B0--3--:R-:W-:Y:S01]  /*0320*/  IMAD.WIDE R10, R3, 0x4, R4 ;  /* 0x00000004030a7825 */ /* 0x009fe200078e0204 */
[----:B------:R-:W-:Y:S02]  /*0330*/  IADD3 R2, PT, PT, R2, 0x1, RZ ;  /* 0x0000000102027810 */ /* 0x000fe40007ffe0ff */
[----:B------:R-:W-:-:S02]  /*0340*/  IADD3 R3, PT, PT, R0, R3, RZ ;  /* 0x0000000300037210 */ /* 0x000fc40007ffe0ff */
[----:B------:R-:W-:Y:S01]  /*0350*/  ISETP.NE.AND P0, PT, R2, RZ, PT ;  /* 0x000000ff0200720c */ /* 0x000fe20003f05270 */
[----:B--2---:R-:W-:-:S05]  /*0360*/  FADD R17, R14, R13 ;  /* 0x0000000d0e117221 */ /* 0x004fca0000000000 */
[----:B------:R3:W-:Y:S07]  /*0370*/  STG.E desc[UR4][R10.64], R17 ;  /* 0x000000110a007986 */ /* 0x0007ee000c101904 */
[----:B------:R-:W-:Y:S05]  /*0380*/  @P0 BRA `(.L_x_2) ;  /* 0xfffffffc00d40947 */ /* 0x000fea000383ffff */
.L_x_1:
[----:B------:R-:W-:Y:S05]  /*0390*/  BSYNC.RECONVERGENT B0 ;  /* 0x0000000000007941 */ /* 0x000fea0003800200 */
.L_x_0:
[----:B------:R-:W-:Y:S05]  /*03a0*/  @!P1 EXIT ;  /* 0x000000000000994d */ /* 0x000fea0003800000 */
.L_x_3:
[----:B------:R-:W3:Y:S08]  /*03b0*/  LDC.64 R4, c[0x0][0x380] ;  /* 0x0000e000ff047b82 */ /* 0x000ef00000000a00 */
[----:B------:R-:W0:Y:S01]  /*03c0*/  LDC.64 R6, c[0x0][0x388] ;  /* 0x0000e200ff067b82 */ /* 0x000e220000000a00 */
[----:B---3--:R-:W-:-:S07]  /*03d0*/  IMAD.WIDE R10, R3, 0x4, R4 ;  /* 0x00000004030a7825 */ /* 0x008fce00078e0204 */
[----:B------:R-:W1:Y:S01]  /*03e0*/  LDC.64 R4, c[0x0][0x390] ;  /* 0x0000e400ff047b82 */ /* 0x000e620000000a00 */
[----:B--2---:R-:W2:Y:S01]  /*03f0*/  LDG.E R2, desc[UR4][R10.64] ;  /* 0x000000040a027981 */ /* 0x004ea2000c1e1900 */
[----:B0-----:R-:W-:-:S05]  /*0400*/  IMAD.WIDE R12, R3, 0x4, R6 ;  /* 0x00000004030c7825 */ /* 0x001fca00078e0206 */
[----:B------:R-:W2:Y:S01]  /*0410*/  LDG.E R7, desc[UR4][R12.64] ;  /* 0x000000040c077981 */ /* 0x000ea2000c1e1900 */
[----:B-1----:R-:W-:-:S04]  /*0420*/  IMAD.WIDE R16, R3, 0x4, R4 ;  /* 0x0000000403107825 */ /* 0x002fc800078e0204 */
[----:B------:R-:W-:-:S04]  /*0430*/  IMAD.WIDE R4, R0, 0x4, R10 ;  /* 0x0000000400047825 */ /* 0x000fc800078e020a */
[----:B--2---:R-:W-:Y:S01]  /*0440*/  FADD R19, R2, R7 ;  /* 0x0000000702137221 */ /* 0x004fe20000000000 */
[----:B------:R-:W-:-:S04]  /*0450*/  IMAD.WIDE R6, R0, 0x4, R12 ;  /* 0x0000000400067825 */ /* 0x000fc800078e020c */
[----:B------:R0:W-:Y:S04]  /*0460*/  STG.E desc[UR4][R16.64], R19 ;  /* 0x0000001310007986 */ /* 0x0001e8000c101904 */
[----:B------:R-:W2:Y:S04]  /*0470*/  LDG.E R2, desc[UR4][R4.64] ;  /* 0x0000000404027981 */ /* 0x000ea8000c1e1900 */
[----:B------:R-:W2:Y:S01]  /*0480*/  LDG.E R15, desc[UR4][R6.64] ;  /* 0x00000004060f7981 */ /* 0x000ea2000c1e1900 */
[----:B------:R-:W-:-:S04]  /*0490*/  IMAD.WIDE R8, R0, 0x4, R16 ;  /* 0x0000000400087825 */ /* 0x000fc800078e0210 */
[----:B------:R-:W-:-:S04]  /*04a0*/  IMAD.WIDE R10, R0, 0x4, R4 ;  /* 0x00000004000a7825 */ /* 0x000fc800078e0204 */
[----:B------:R-:W-:-:S04]  /*04b0*/  IMAD.WIDE R12, R0, 0x4, R6 ;  /* 0x00000004000c7825 */ /* 0x000fc800078e0206 */
[----:B--2---:R-:W-:-:S05]  /*04c0*/  FADD R21, R2, R15 ;  /* 0x0000000f02157221 */ /* 0x004fca0000000000 */
        /* <DEDUP_REMOVED lines=8> */
[----:B------:R-:W1:Y:S04]  /*0550*/  LDG.E R4, desc[UR4][R4.64] ;  /* 0x0000000404047981 */ /* 0x000e68000c1e1900 */
[----:B------:R-:W1:Y:S01]  /*0560*/  LDG.E R7, desc[UR4][R6.64] ;  /* 0x0000000406077981 */ /* 0x000e62000c1e1900 */
[C---:B0-----:R-:W-:Y:S01]  /*0570*/  IMAD.WIDE R16, R0.reuse, 0x4, R14 ;  /* 0x0000000400107825 */ /* 0x041fe200078e020e */
[----:B------:R-:W-:-:S04]  /*0580*/  LEA R3, R0, R3, 0x2 ;  /* 0x0000000300037211 */ /* 0x000fc800078e10ff */
[----:B------:R-:W-:Y:S01]  /*0590*/  ISETP.GE.AND P0, PT, R3, UR6, PT ;  /* 0x0000000603007c0c */ /* 0x000fe2000bf06270 */
[----:B-1----:R-:W-:-:S05]  /*05a0*/  FADD R9, R4, R7 ;  /* 0x0000000704097221 */ /* 0x002fca0000000000 */
[----:B------:R2:W-:Y:S07]  /*05b0*/  STG.E desc[UR4][R16.64], R9 ;  /* 0x0000000910007986 */ /* 0x0005ee000c101904 */
[----:B------:R-:W-:Y:S05]  /*05c0*/  @!P0 BRA `(.L_x_3) ;  /* 0xfffffffc00788947 */ /* 0x000fea000383ffff */
[----:B------:R-:W-:Y:S05]  /*05d0*/  EXIT ;  /* 0x000000000000794d */ /* 0x000fea0003800000 */
.L_x_4:
[----:B------:R-:W-:-:S00]  /*05e0*/  BRA `(.L_x_4) ;  /* 0xfffffffc00fc7947 */ /* 0x000fc0000383ffff */
[----:B------:R-:W-:-:S00]  /*05f0*/  NOP ;  /* 0x0000000000007918 */ /* 0x000fc00000000000 */
        /* <DEDUP_REMOVED lines=8> */
.L_x_5:


//--------------------- .nv.shared.reserved.0     --------------------------
	.section	.nv.shared.reserved.0,"aw",@nobits
	.weak		__nv_reservedSMEM_offset_0_alias
	.size		__nv_reservedSMEM_offset_0_alias, 0, 64
	.other		__nv_reservedSMEM_offset_0_alias,@"STO_CUDA_RESERVED_SHARED STV_DEFAULT"
__nv_reservedSMEM_offset_0_alias:
	.zero		0
	.zero		64


//--------------------- .nv.constant0._Z7sumVectPfS_S_i --------------------------
	.section	.nv.constant0._Z7sumVectPfS_S_i,"a",@progbits
	.sectionflags	@""
	.align	4
.nv.constant0._Z7sumVectPfS_S_i:
	.zero		924


//--------------------- SYMBOLS --------------------------

	.type		.nv.reservedSmem.offset0,@object
	.size		.nv.reservedSmem.offset0,0x4
